//
// Generated by NVIDIA NVVM Compiler
//
// Compiler Build ID: CL-36424714
// Cuda compilation tools, release 13.0, V13.0.88
// Based on NVVM 20.0.0
//

.version 9.0
.target sm_100
.address_size 64

	// .globl	_Z18matrix_vector_multPfS_S_

.visible .entry _Z18matrix_vector_multPfS_S_(
	.param .u64 .ptr .align 1 _Z18matrix_vector_multPfS_S__param_0,
	.param .u64 .ptr .align 1 _Z18matrix_vector_multPfS_S__param_1,
	.param .u64 .ptr .align 1 _Z18matrix_vector_multPfS_S__param_2
)
{
	.reg .b32 	%r<3>;
	.reg .b32 	%f<10>;
	.reg .b64 	%rd<11>;

	ld.param.u64 	%rd1, [_Z18matrix_vector_multPfS_S__param_0];
	ld.param.u64 	%rd2, [_Z18matrix_vector_multPfS_S__param_1];
	ld.param.u64 	%rd3, [_Z18matrix_vector_multPfS_S__param_2];
	mov.u32 	%r1, %tid.x;
	mul.lo.s32 	%r2, %r1, 3;
	cvta.to.global.u64 	%rd4, %rd1;
	cvta.to.global.u64 	%rd5, %rd2;
	mul.wide.u32 	%rd6, %r2, 4;
	add.s64 	%rd7, %rd4, %rd6;
	ld.global.f32 	%f1, [%rd7];
	ld.global.f32 	%f2, [%rd5];
	fma.rn.f32 	%f3, %f1, %f2, 0f00000000;
	ld.global.f32 	%f4, [%rd7+4];
	ld.global.f32 	%f5, [%rd5+4];
	fma.rn.f32 	%f6, %f4, %f5, %f3;
	ld.global.f32 	%f7, [%rd7+8];
	ld.global.f32 	%f8, [%rd5+8];
	fma.rn.f32 	%f9, %f7, %f8, %f6;
	cvta.to.global.u64 	%rd8, %rd3;
	mul.wide.u32 	%rd9, %r1, 4;
	add.s64 	%rd10, %rd8, %rd9;
	st.global.f32 	[%rd10], %f9;
	ret;

}


// ===== COMPILED SASS (sm_100) =====

	.target	sm_100

	.elftype	@"ET_EXEC"


//--------------------- .note.nv.tkinfo           --------------------------
	.section	.note.nv.tkinfo,"",@"SHT_NOTE"
	.sectionflags	@"SHF_NOTE_NV_TKINFO"
	.tkinfo
        /*0018*/ 	.word	0x00000002
        /*0030*/ 	.string	""
        /*0030*/ 	.string	"ptxas"
        /*0030*/ 	.string	"Cuda compilation tools, release 13.0, V13.0.88"
        /*0030*/ 	.string	"Build cuda_13.0.r13.0/compiler.36424714_0"
        /*0030*/ 	.string	"-arch sm_100 -m 64 "



//--------------------- .note.nv.cuinfo           --------------------------
	.section	.note.nv.cuinfo,"",@"SHT_NOTE"
	.sectionflags	@"SHF_NOTE_NV_CUINFO"
        /*0018*/ 	.short	0x0002
        /*001a*/ 	.short	0x0064
        /*001c*/ 	.short	0x0082
	.zero		2


//--------------------- .nv.info                  --------------------------
	.section	.nv.info,"",@"SHT_CUDA_INFO"
	.align	4


	//----- nvinfo : EIATTR_REGCOUNT
	.align		4
        /*0000*/ 	.byte	0x04, 0x2f
        /*0002*/ 	.short	(.L_1 - .L_0)
	.align		4
.L_0:
        /*0004*/ 	.word	index@(_Z18matrix_vector_multPfS_S_)
        /*0008*/ 	.word	0x00000012


	//----- nvinfo : EIATTR_FRAME_SIZE
	.align		4
.L_1:
        /*000c*/ 	.byte	0x04, 0x11
        /*000e*/ 	.short	(.L_3 - .L_2)
	.align		4
.L_2:
        /*0010*/ 	.word	index@(_Z18matrix_vector_multPfS_S_)
        /*0014*/ 	.word	0x00000000


	//----- nvinfo : EIATTR_MIN_STACK_SIZE
	.align		4
.L_3:
        /*0018*/ 	.byte	0x04, 0x12
        /*001a*/ 	.short	(.L_5 - .L_4)
	.align		4
.L_4:
        /*001c*/ 	.word	index@(_Z18matrix_vector_multPfS_S_)
        /*0020*/ 	.word	0x00000000
.L_5:


//--------------------- .nv.compat                --------------------------
	.section	.nv.compat,"",@"SHT_CUDA_COMPAT_INFO"
	.align	4
        /*0000*/ 	.byte	0x02, 0x09, 0x00, 0x00, 0x02, 0x02, 0x01, 0x00, 0x02, 0x05, 0x05, 0x00, 0x03, 0x07, 0x01, 0x01
        /*0010*/ 	.byte	0x02, 0x03, 0x00, 0x00, 0x02, 0x06, 0x01, 0x00, 0x04, 0x0b, 0x08, 0x00, 0x09, 0x00, 0x00, 0x00
        /*0020*/ 	.byte	0x00, 0x00, 0x00, 0x00


//--------------------- .nv.info._Z18matrix_vector_multPfS_S_ --------------------------
	.section	.nv.info._Z18matrix_vector_multPfS_S_,"",@"SHT_CUDA_INFO"
	.sectionflags	@""
	.align	4


	//----- nvinfo : EIATTR_CUDA_API_VERSION
	.align		4
        /*0000*/ 	.byte	0x04, 0x37
        /*0002*/ 	.short	(.L_7 - .L_6)
.L_6:
        /*0004*/ 	.word	0x00000082


	//----- nvinfo : EIATTR_KPARAM_INFO
	.align		4
.L_7:
        /*0008*/ 	.byte	0x04, 0x17
        /*000a*/ 	.short	(.L_9 - .L_8)
.L_8:
        /*000c*/ 	.word	0x00000000
        /*0010*/ 	.short	0x0002
        /*0012*/ 	.short	0x0010
        /*0014*/ 	.byte	0x00, 0xf5, 0x21, 0x00


	//----- nvinfo : EIATTR_KPARAM_INFO
	.align		4
.L_9:
        /*0018*/ 	.byte	0x04, 0x17
        /*001a*/ 	.short	(.L_11 - .L_10)
.L_10:
        /*001c*/ 	.word	0x00000000
        /*0020*/ 	.short	0x0001
        /*0022*/ 	.short	0x0008
        /*0024*/ 	.byte	0x00, 0xf5, 0x21, 0x00


	//----- nvinfo : EIATTR_KPARAM_INFO
	.align		4
.L_11:
        /*0028*/ 	.byte	0x04, 0x17
        /*002a*/ 	.short	(.L_13 - .L_12)
.L_12:
        /*002c*/ 	.word	0x00000000
        /*0030*/ 	.short	0x0000
        /*0032*/ 	.short	0x0000
        /*0034*/ 	.byte	0x00, 0xf5, 0x21, 0x00


	//----- nvinfo : EIATTR_SPARSE_MMA_MASK
	.align		4
.L_13:
        /*0038*/ 	.byte	0x03, 0x50
        /*003a*/ 	.short	0x0000


	//----- nvinfo : EIATTR_MAXREG_COUNT
	.align		4
        /*003c*/ 	.byte	0x03, 0x1b
        /*003e*/ 	.short	0x00ff


	//----- nvinfo : EIATTR_MERCURY_ISA_VERSION
	.align		4
        /*0040*/ 	.byte	0x03, 0x5f
        /*0042*/ 	.short	0x0101


	//----- nvinfo : EIATTR_VRC_CTA_INIT_COUNT
	.align		4
        /*0044*/ 	.byte	0x02, 0x4a
	.zero		1
	.zero		1


	//----- nvinfo : EIATTR_EXIT_INSTR_OFFSETS
	.align		4
        /*0048*/ 	.byte	0x04, 0x1c
        /*004a*/ 	.short	(.L_15 - .L_14)


	//   ....[0]....
.L_14:
        /*004c*/ 	.word	0x00000130


	//----- nvinfo : EIATTR_CBANK_PARAM_SIZE
	.align		4
.L_15:
        /*0050*/ 	.byte	0x03, 0x19
        /*0052*/ 	.short	0x0018


	//----- nvinfo : EIATTR_PARAM_CBANK
	.align		4
        /*0054*/ 	.byte	0x04, 0x0a
        /*0056*/ 	.short	(.L_17 - .L_16)
	.align		4
.L_16:
        /*0058*/ 	.word	index@(.nv.constant0._Z18matrix_vector_multPfS_S_)
        /*005c*/ 	.short	0x0380
        /*005e*/ 	.short	0x0018


	//----- nvinfo : EIATTR_SW_WAR
	.align		4
.L_17:
        /*0060*/ 	.byte	0x04, 0x36
        /*0062*/ 	.short	(.L_19 - .L_18)
.L_18:
        /*0064*/ 	.word	0x00000008
.L_19:


//--------------------- .nv.callgraph             --------------------------
	.section	.nv.callgraph,"",@"SHT_CUDA_CALLGRAPH"
	.align	4
	.sectionentsize	8
	.align		4
        /*0000*/ 	.word	0x00000000
	.align		4
        /*0004*/ 	.word	0xffffffff
	.align		4
        /*0008*/ 	.word	0x00000000
	.align		4
        /*000c*/ 	.word	0xfffffffe
	.align		4
        /*0010*/ 	.word	0x00000000
	.align		4
        /*0014*/ 	.word	0xfffffffd
	.align		4
        /*0018*/ 	.word	0x00000000
	.align		4
        /*001c*/ 	.word	0xfffffffc


//--------------------- .text._Z18matrix_vector_multPfS_S_ --------------------------
	.section	.text._Z18matrix_vector_multPfS_S_,"ax",@progbits
	.align	128
        .global         _Z18matrix_vector_multPfS_S_
        .type           _Z18matrix_vector_multPfS_S_,@function
        .size           _Z18matrix_vector_multPfS_S_,(.L_x_1 - _Z18matrix_vector_multPfS_S_)
        .other          _Z18matrix_vector_multPfS_S_,@"STO_CUDA_ENTRY STV_DEFAULT"
_Z18matrix_vector_multPfS_S_:
.text._Z18matrix_vector_multPfS_S_:
[----:B------:R-:W-:Y:S01]  /*0000*/  LDC R1, c[0x0][0x37c] ;  /* 0x0000df00ff017b82 */ /* 0x000fe20000000800 */
[----:B------:R-:W0:Y:S07]  /*0010*/  S2R R15, SR_TID.X ;  /* 0x00000000000f7919 */ /* 0x000e2e0000002100 */
[----:B------:R-:W1:Y:S01]  /*0020*/  LDC.64 R2, c[0x0][0x380] ;  /* 0x0000e000ff027b82 */ /* 0x000e620000000a00 */
[----:B------:R-:W2:Y:S07]  /*0030*/  LDCU.64 UR4, c[0x0][0x358] ;  /* 0x00006b00ff0477ac */ /* 0x000eae0008000a00 */
[----:B------:R-:W2:Y:S01]  /*0040*/  LDC.64 R4, c[0x0][0x388] ;  /* 0x0000e200ff047b82 */ /* 0x000ea20000000a00 */
[----:B0-----:R-:W-:Y:S01]  /*0050*/  LEA R7, R15, R15, 0x1 ;  /* 0x0000000f0f077211 */ /* 0x001fe200078e08ff */
[----:B--2---:R-:W2:Y:S04]  /*0060*/  LDG.E R9, desc[UR4][R4.64] ;  /* 0x0000000404097981 */ /* 0x004ea8000c1e1900 */
[----:B-1----:R-:W-:Y:S01]  /*0070*/  IMAD.WIDE.U32 R2, R7, 0x4, R2 ;  /* 0x0000000407027825 */ /* 0x002fe200078e0002 */
[----:B------:R-:W3:Y:S01]  /*0080*/  LDG.E R8, desc[UR4][R4.64+0x4] ;  /* 0x0000040404087981 */ /* 0x000ee2000c1e1900 */
[----:B------:R-:W0:Y:S03]  /*0090*/  LDC.64 R6, c[0x0][0x390] ;  /* 0x0000e400ff067b82 */ /* 0x000e260000000a00 */
[----:B------:R-:W2:Y:S04]  /*00a0*/  LDG.E R0, desc[UR4][R2.64] ;  /* 0x0000000402007981 */ /* 0x000ea8000c1e1900 */
[----:B------:R-:W3:Y:S04]  /*00b0*/  LDG.E R11, desc[UR4][R2.64+0x4] ;  /* 0x00000404020b7981 */ /* 0x000ee8000c1e1900 */
[----:B------:R-:W4:Y:S04]  /*00c0*/  LDG.E R13, desc[UR4][R2.64+0x8] ;  /* 0x00000804020d7981 */ /* 0x000f28000c1e1900 */
[----:B------:R-:W4:Y:S01]  /*00d0*/  LDG.E R10, desc[UR4][R4.64+0x8] ;  /* 0x00000804040a7981 */ /* 0x000f22000c1e1900 */
[----:B0-----:R-:W-:-:S04]  /*00e0*/  IMAD.WIDE.U32 R6, R15, 0x4, R6 ;  /* 0x000000040f067825 */ /* 0x001fc800078e0006 */
[----:B--2---:R-:W-:-:S04]  /*00f0*/  FFMA R0, R0, R9, RZ ;  /* 0x0000000900007223 */ /* 0x004fc800000000ff */
[----:B---3--:R-:W-:-:S04]  /*0100*/  FFMA R0, R11, R8, R0 ;  /* 0x000000080b007223 */ /* 0x008fc80000000000 */
[----:B----4-:R-:W-:-:S05]  /*0110*/  FFMA R13, R13, R10, R0 ;  /* 0x0000000a0d0d7223 */ /* 0x010fca0000000000 */
[----:B------:R-:W-:Y:S01]  /*0120*/  STG.E desc[UR4][R6.64], R13 ;  /* 0x0000000d06007986 */ /* 0x000fe2000c101904 */
[----:B------:R-:W-:Y:S05]  /*0130*/  EXIT ;  /* 0x000000000000794d */ /* 0x000fea0003800000 */
.L_x_0:
[----:B------:R-:W-:-:S00]  /*0140*/  BRA `(.L_x_0) ;  /* 0xfffffffc00fc7947 */ /* 0x000fc0000383ffff */
[----:B------:R-:W-:-:S00]  /*0150*/  NOP ;  /* 0x0000000000007918 */ /* 0x000fc00000000000 */
        /* <DEDUP_REMOVED lines=10> */
.L_x_1:


//--------------------- .nv.shared.reserved.0     --------------------------
	.section	.nv.shared.reserved.0,"aw",@nobits
	.weak		__nv_reservedSMEM_offset_0_alias
	.size		__nv_reservedSMEM_offset_0_alias, 0, 64
	.other		__nv_reservedSMEM_offset_0_alias,@"STO_CUDA_RESERVED_SHARED STV_DEFAULT"
__nv_reservedSMEM_offset_0_alias:
	.zero		0
	.zero		64


//--------------------- .nv.constant0._Z18matrix_vector_multPfS_S_ --------------------------
	.section	.nv.constant0._Z18matrix_vector_multPfS_S_,"a",@progbits
	.sectionflags	@""
	.align	4
.nv.constant0._Z18matrix_vector_multPfS_S_:
	.zero		920


//--------------------- SYMBOLS --------------------------

	.type		.nv.reservedSmem.offset0,@object
	.size		.nv.reservedSmem.offset0,0x4
